//
// Generated by NVIDIA NVVM Compiler
//
// Compiler Build ID: CL-36424714
// Cuda compilation tools, release 13.0, V13.0.88
// Based on NVVM 20.0.0
//

.version 9.0
.target sm_100
.address_size 64

	// .globl	_Z16vector_thresholdPfS_if

.visible .entry _Z16vector_thresholdPfS_if(
	.param .u64 .ptr .align 1 _Z16vector_thresholdPfS_if_param_0,
	.param .u64 .ptr .align 1 _Z16vector_thresholdPfS_if_param_1,
	.param .u32 _Z16vector_thresholdPfS_if_param_2,
	.param .f32 _Z16vector_thresholdPfS_if_param_3
)
{
	.reg .pred 	%p<3>;
	.reg .b32 	%r<6>;
	.reg .b32 	%f<4>;
	.reg .b64 	%rd<8>;

	ld.param.u64 	%rd1, [_Z16vector_thresholdPfS_if_param_0];
	ld.param.u64 	%rd2, [_Z16vector_thresholdPfS_if_param_1];
	ld.param.u32 	%r2, [_Z16vector_thresholdPfS_if_param_2];
	ld.param.f32 	%f1, [_Z16vector_thresholdPfS_if_param_3];
	mov.u32 	%r3, %ctaid.x;
	mov.u32 	%r4, %ntid.x;
	mov.u32 	%r5, %tid.x;
	mad.lo.s32 	%r1, %r3, %r4, %r5;
	setp.ge.s32 	%p1, %r1, %r2;
	@%p1 bra 	$L__BB0_2;
	cvta.to.global.u64 	%rd3, %rd2;
	cvta.to.global.u64 	%rd4, %rd1;
	mul.wide.s32 	%rd5, %r1, 4;
	add.s64 	%rd6, %rd4, %rd5;
	ld.global.f32 	%f2, [%rd6];
	setp.gt.f32 	%p2, %f2, %f1;
	selp.f32 	%f3, %f2, 0f00000000, %p2;
	add.s64 	%rd7, %rd3, %rd5;
	st.global.f32 	[%rd7], %f3;
$L__BB0_2:
	ret;

}


// ===== COMPILED SASS (sm_100) =====

	.target	sm_100

	.elftype	@"ET_EXEC"


//--------------------- .note.nv.tkinfo           --------------------------
	.section	.note.nv.tkinfo,"",@"SHT_NOTE"
	.sectionflags	@"SHF_NOTE_NV_TKINFO"
	.tkinfo
        /*0018*/ 	.word	0x00000002
        /*0030*/ 	.string	""
        /*0030*/ 	.string	"ptxas"
        /*0030*/ 	.string	"Cuda compilation tools, release 13.0, V13.0.88"
        /*0030*/ 	.string	"Build cuda_13.0.r13.0/compiler.36424714_0"
        /*0030*/ 	.string	"-arch sm_100 -m 64 "



//--------------------- .note.nv.cuinfo           --------------------------
	.section	.note.nv.cuinfo,"",@"SHT_NOTE"
	.sectionflags	@"SHF_NOTE_NV_CUINFO"
        /*0018*/ 	.short	0x0002
        /*001a*/ 	.short	0x0064
        /*001c*/ 	.short	0x0082
	.zero		2


//--------------------- .nv.info                  --------------------------
	.section	.nv.info,"",@"SHT_CUDA_INFO"
	.align	4


	//----- nvinfo : EIATTR_REGCOUNT
	.align		4
        /*0000*/ 	.byte	0x04, 0x2f
        /*0002*/ 	.short	(.L_1 - .L_0)
	.align		4
.L_0:
        /*0004*/ 	.word	index@(_Z16vector_thresholdPfS_if)
        /*0008*/ 	.word	0x0000000a


	//----- nvinfo : EIATTR_FRAME_SIZE
	.align		4
.L_1:
        /*000c*/ 	.byte	0x04, 0x11
        /*000e*/ 	.short	(.L_3 - .L_2)
	.align		4
.L_2:
        /*0010*/ 	.word	index@(_Z16vector_thresholdPfS_if)
        /*0014*/ 	.word	0x00000000


	//----- nvinfo : EIATTR_MIN_STACK_SIZE
	.align		4
.L_3:
        /*0018*/ 	.byte	0x04, 0x12
        /*001a*/ 	.short	(.L_5 - .L_4)
	.align		4
.L_4:
        /*001c*/ 	.word	index@(_Z16vector_thresholdPfS_if)
        /*0020*/ 	.word	0x00000000
.L_5:


//--------------------- .nv.compat                --------------------------
	.section	.nv.compat,"",@"SHT_CUDA_COMPAT_INFO"
	.align	4
        /*0000*/ 	.byte	0x02, 0x09, 0x00, 0x00, 0x02, 0x02, 0x01, 0x00, 0x02, 0x05, 0x05, 0x00, 0x03, 0x07, 0x01, 0x01
        /*0010*/ 	.byte	0x02, 0x03, 0x00, 0x00, 0x02, 0x06, 0x01, 0x00, 0x04, 0x0b, 0x08, 0x00, 0x09, 0x00, 0x00, 0x00
        /*0020*/ 	.byte	0x00, 0x00, 0x00, 0x00


//--------------------- .nv.info._Z16vector_thresholdPfS_if --------------------------
	.section	.nv.info._Z16vector_thresholdPfS_if,"",@"SHT_CUDA_INFO"
	.sectionflags	@""
	.align	4


	//----- nvinfo : EIATTR_CUDA_API_VERSION
	.align		4
        /*0000*/ 	.byte	0x04, 0x37
        /*0002*/ 	.short	(.L_7 - .L_6)
.L_6:
        /*0004*/ 	.word	0x00000082


	//----- nvinfo : EIATTR_KPARAM_INFO
	.align		4
.L_7:
        /*0008*/ 	.byte	0x04, 0x17
        /*000a*/ 	.short	(.L_9 - .L_8)
.L_8:
        /*000c*/ 	.word	0x00000000
        /*0010*/ 	.short	0x0003
        /*0012*/ 	.short	0x0014
        /*0014*/ 	.byte	0x00, 0xf0, 0x11, 0x00


	//----- nvinfo : EIATTR_KPARAM_INFO
	.align		4
.L_9:
        /*0018*/ 	.byte	0x04, 0x17
        /*001a*/ 	.short	(.L_11 - .L_10)
.L_10:
        /*001c*/ 	.word	0x00000000
        /*0020*/ 	.short	0x0002
        /*0022*/ 	.short	0x0010
        /*0024*/ 	.byte	0x00, 0xf0, 0x11, 0x00


	//----- nvinfo : EIATTR_KPARAM_INFO
	.align		4
.L_11:
        /*0028*/ 	.byte	0x04, 0x17
        /*002a*/ 	.short	(.L_13 - .L_12)
.L_12:
        /*002c*/ 	.word	0x00000000
        /*0030*/ 	.short	0x0001
        /*0032*/ 	.short	0x0008
        /*0034*/ 	.byte	0x00, 0xf5, 0x21, 0x00


	//----- nvinfo : EIATTR_KPARAM_INFO
	.align		4
.L_13:
        /*0038*/ 	.byte	0x04, 0x17
        /*003a*/ 	.short	(.L_15 - .L_14)
.L_14:
        /*003c*/ 	.word	0x00000000
        /*0040*/ 	.short	0x0000
        /*0042*/ 	.short	0x0000
        /*0044*/ 	.byte	0x00, 0xf5, 0x21, 0x00


	//----- nvinfo : EIATTR_SPARSE_MMA_MASK
	.align		4
.L_15:
        /*0048*/ 	.byte	0x03, 0x50
        /*004a*/ 	.short	0x0000


	//----- nvinfo : EIATTR_MAXREG_COUNT
	.align		4
        /*004c*/ 	.byte	0x03, 0x1b
        /*004e*/ 	.short	0x00ff


	//----- nvinfo : EIATTR_MERCURY_ISA_VERSION
	.align		4
        /*0050*/ 	.byte	0x03, 0x5f
        /*0052*/ 	.short	0x0101


	//----- nvinfo : EIATTR_VRC_CTA_INIT_COUNT
	.align		4
        /*0054*/ 	.byte	0x02, 0x4a
	.zero		1
	.zero		1


	//----- nvinfo : EIATTR_EXIT_INSTR_OFFSETS
	.align		4
        /*0058*/ 	.byte	0x04, 0x1c
        /*005a*/ 	.short	(.L_17 - .L_16)


	//   ....[0]....
.L_16:
        /*005c*/ 	.word	0x00000070


	//   ....[1]....
        /*0060*/ 	.word	0x00000120


	//----- nvinfo : EIATTR_CBANK_PARAM_SIZE
	.align		4
.L_17:
        /*0064*/ 	.byte	0x03, 0x19
        /*0066*/ 	.short	0x0018


	//----- nvinfo : EIATTR_PARAM_CBANK
	.align		4
        /*0068*/ 	.byte	0x04, 0x0a
        /*006a*/ 	.short	(.L_19 - .L_18)
	.align		4
.L_18:
        /*006c*/ 	.word	index@(.nv.constant0._Z16vector_thresholdPfS_if)
        /*0070*/ 	.short	0x0380
        /*0072*/ 	.short	0x0018


	//----- nvinfo : EIATTR_SW_WAR
	.align		4
.L_19:
        /*0074*/ 	.byte	0x04, 0x36
        /*0076*/ 	.short	(.L_21 - .L_20)
.L_20:
        /*0078*/ 	.word	0x00000008
.L_21:


//--------------------- .nv.callgraph             --------------------------
	.section	.nv.callgraph,"",@"SHT_CUDA_CALLGRAPH"
	.align	4
	.sectionentsize	8
	.align		4
        /*0000*/ 	.word	0x00000000
	.align		4
        /*0004*/ 	.word	0xffffffff
	.align		4
        /*0008*/ 	.word	0x00000000
	.align		4
        /*000c*/ 	.word	0xfffffffe
	.align		4
        /*0010*/ 	.word	0x00000000
	.align		4
        /*0014*/ 	.word	0xfffffffd
	.align		4
        /*0018*/ 	.word	0x00000000
	.align		4
        /*001c*/ 	.word	0xfffffffc


//--------------------- .text._Z16vector_thresholdPfS_if --------------------------
	.section	.text._Z16vector_thresholdPfS_if,"ax",@progbits
	.align	128
        .global         _Z16vector_thresholdPfS_if
        .type           _Z16vector_thresholdPfS_if,@function
        .size           _Z16vector_thresholdPfS_if,(.L_x_1 - _Z16vector_thresholdPfS_if)
        .other          _Z16vector_thresholdPfS_if,@"STO_CUDA_ENTRY STV_DEFAULT"
_Z16vector_thresholdPfS_if:
.text._Z16vector_thresholdPfS_if:
[----:B------:R-:W-:Y:S01]  /*0000*/  LDC R1, c[0x0][0x37c] ;  /* 0x0000df00ff017b82 */ /* 0x000fe20000000800 */
[----:B------:R-:W0:Y:S07]  /*0010*/  S2R R0, SR_TID.X ;  /* 0x0000000000007919 */ /* 0x000e2e0000002100 */
[----:B------:R-:W0:Y:S01]  /*0020*/  S2UR UR4, SR_CTAID.X ;  /* 0x00000000000479c3 */ /* 0x000e220000002500 */
[----:B------:R-:W1:Y:S07]  /*0030*/  LDCU UR5, c[0x0][0x390] ;  /* 0x00007200ff0577ac */ /* 0x000e6e0008000800 */
[----:B------:R-:W0:Y:S02]  /*0040*/  LDC R7, c[0x0][0x360] ;  /* 0x0000d800ff077b82 */ /* 0x000e240000000800 */
[----:B0-----:R-:W-:-:S05]  /*0050*/  IMAD R7, R7, UR4, R0 ;  /* 0x0000000407077c24 */ /* 0x001fca000f8e0200 */
[----:B-1----:R-:W-:-:S13]  /*0060*/  ISETP.GE.AND P0, PT, R7, UR5, PT ;  /* 0x0000000507007c0c */ /* 0x002fda000bf06270 */
[----:B------:R-:W-:Y:S05]  /*0070*/  @P0 EXIT ;  /* 0x000000000000094d */ /* 0x000fea0003800000 */
[----:B------:R-:W0:Y:S01]  /*0080*/  LDC.64 R2, c[0x0][0x380] ;  /* 0x0000e000ff027b82 */ /* 0x000e220000000a00 */
[----:B------:R-:W1:Y:S01]  /*0090*/  LDCU.64 UR4, c[0x0][0x358] ;  /* 0x00006b00ff0477ac */ /* 0x000e620008000a00 */
[----:B------:R-:W2:Y:S06]  /*00a0*/  LDCU UR6, c[0x0][0x394] ;  /* 0x00007280ff0677ac */ /* 0x000eac0008000800 */
[----:B------:R-:W3:Y:S01]  /*00b0*/  LDC.64 R4, c[0x0][0x388] ;  /* 0x0000e200ff047b82 */ /* 0x000ee20000000a00 */
[----:B0-----:R-:W-:-:S06]  /*00c0*/  IMAD.WIDE R2, R7, 0x4, R2 ;  /* 0x0000000407027825 */ /* 0x001fcc00078e0202 */
[----:B-1----:R-:W2:Y:S01]  /*00d0*/  LDG.E R2, desc[UR4][R2.64] ;  /* 0x0000000402027981 */ /* 0x002ea2000c1e1900 */
[----:B---3--:R-:W-:Y:S01]  /*00e0*/  IMAD.WIDE R4, R7, 0x4, R4 ;  /* 0x0000000407047825 */ /* 0x008fe200078e0204 */
[----:B--2---:R-:W-:-:S04]  /*00f0*/  FSETP.GT.AND P0, PT, R2, UR6, PT ;  /* 0x0000000602007c0b */ /* 0x004fc8000bf04000 */
[----:B------:R-:W-:-:S05]  /*0100*/  FSEL R7, R2, RZ, P0 ;  /* 0x000000ff02077208 */ /* 0x000fca0000000000 */
[----:B------:R-:W-:Y:S01]  /*0110*/  STG.E desc[UR4][R4.64], R7 ;  /* 0x0000000704007986 */ /* 0x000fe2000c101904 */
[----:B------:R-:W-:Y:S05]  /*0120*/  EXIT ;  /* 0x000000000000794d */ /* 0x000fea0003800000 */
.L_x_0:
[----:B------:R-:W-:-:S00]  /*0130*/  BRA `(.L_x_0) ;  /* 0xfffffffc00fc7947 */ /* 0x000fc0000383ffff */
[----:B------:R-:W-:-:S00]  /*0140*/  NOP ;  /* 0x0000000000007918 */ /* 0x000fc00000000000 */
        /* <DEDUP_REMOVED lines=11> */
.L_x_1:


//--------------------- .nv.shared.reserved.0     --------------------------
	.section	.nv.shared.reserved.0,"aw",@nobits
	.weak		__nv_reservedSMEM_offset_0_alias
	.size		__nv_reservedSMEM_offset_0_alias, 0, 64
	.other		__nv_reservedSMEM_offset_0_alias,@"STO_CUDA_RESERVED_SHARED STV_DEFAULT"
__nv_reservedSMEM_offset_0_alias:
	.zero		0
	.zero		64


//--------------------- .nv.constant0._Z16vector_thresholdPfS_if --------------------------
	.section	.nv.constant0._Z16vector_thresholdPfS_if,"a",@progbits
	.sectionflags	@""
	.align	4
.nv.constant0._Z16vector_thresholdPfS_if:
	.zero		920


//--------------------- SYMBOLS --------------------------

	.type		.nv.reservedSmem.offset0,@object
	.size		.nv.reservedSmem.offset0,0x4
